//
// Generated by NVIDIA NVVM Compiler
//
// Compiler Build ID: CL-36424714
// Cuda compilation tools, release 13.0, V13.0.88
// Based on NVVM 20.0.0
//

.version 9.0
.target sm_100
.address_size 64

	// .globl	_Z12ising_kernelPiS_Pdi

.visible .entry _Z12ising_kernelPiS_Pdi(
	.param .u64 .ptr .align 1 _Z12ising_kernelPiS_Pdi_param_0,
	.param .u64 .ptr .align 1 _Z12ising_kernelPiS_Pdi_param_1,
	.param .u64 .ptr .align 1 _Z12ising_kernelPiS_Pdi_param_2,
	.param .u32 _Z12ising_kernelPiS_Pdi_param_3
)
{
	.reg .pred 	%p<8>;
	.reg .b32 	%r<121>;
	.reg .b64 	%rd<64>;
	.reg .b64 	%fd<77>;

	ld.param.u64 	%rd5, [_Z12ising_kernelPiS_Pdi_param_0];
	ld.param.u64 	%rd6, [_Z12ising_kernelPiS_Pdi_param_1];
	ld.param.u64 	%rd4, [_Z12ising_kernelPiS_Pdi_param_2];
	ld.param.u32 	%r22, [_Z12ising_kernelPiS_Pdi_param_3];
	cvta.to.global.u64 	%rd1, %rd5;
	cvta.to.global.u64 	%rd2, %rd6;
	and.b32  	%r23, %r22, 63;
	setp.ne.s32 	%p1, %r23, 0;
	@%p1 bra 	$L__BB0_2;
	shr.s32 	%r115, %r22, 6;
	bra.uni 	$L__BB0_3;
$L__BB0_2:
	shr.s32 	%r24, %r22, 31;
	shr.u32 	%r25, %r24, 26;
	add.s32 	%r26, %r22, %r25;
	shr.s32 	%r27, %r26, 6;
	add.s32 	%r115, %r27, 1;
$L__BB0_3:
	setp.lt.s32 	%p2, %r115, 1;
	@%p2 bra 	$L__BB0_14;
	cvta.to.global.u64 	%rd3, %rd4;
	mov.u32 	%r29, %ctaid.y;
	mov.u32 	%r30, %ntid.y;
	mov.u32 	%r31, %tid.y;
	mad.lo.s32 	%r5, %r30, %r29, %r31;
	add.s32 	%r32, %r5, %r22;
	add.s32 	%r4, %r32, 2;
	mov.u32 	%r33, %tid.x;
	mov.u32 	%r34, %ctaid.x;
	mov.u32 	%r35, %ntid.x;
	mad.lo.s32 	%r6, %r35, %r34, %r33;
	mov.b32 	%r116, 0;
$L__BB0_5:
	neg.s32 	%r120, %r115;
	add.s32 	%r117, %r5, 2;
	shl.b32 	%r36, %r116, 6;
	add.s32 	%r10, %r6, %r36;
	add.s32 	%r11, %r10, %r22;
	mad.lo.s32 	%r118, %r10, %r22, %r5;
	mov.u32 	%r119, %r4;
$L__BB0_6:
	add.s32 	%r37, %r117, -2;
	max.u32 	%r38, %r10, %r37;
	setp.ge.u32 	%p3, %r38, %r22;
	@%p3 bra 	$L__BB0_12;
	add.s32 	%r39, %r119, -2;
	add.s32 	%r40, %r11, 2;
	rem.u32 	%r41, %r40, %r22;
	mul.lo.s32 	%r42, %r41, %r22;
	ld.global.f64 	%fd2, [%rd3];
	add.s32 	%r43, %r119, -4;
	rem.u32 	%r44, %r119, %r22;
	add.s32 	%r45, %r42, %r44;
	mul.wide.u32 	%rd7, %r45, 4;
	add.s64 	%rd8, %rd1, %rd7;
	ld.global.u32 	%r46, [%rd8];
	cvt.rn.f64.s32 	%fd3, %r46;
	fma.rn.f64 	%fd4, %fd2, %fd3, 0d0000000000000000;
	ld.global.f64 	%fd5, [%rd3+8];
	add.s32 	%r47, %r119, -1;
	rem.u32 	%r48, %r47, %r22;
	add.s32 	%r49, %r42, %r48;
	mul.wide.u32 	%rd9, %r49, 4;
	add.s64 	%rd10, %rd1, %rd9;
	ld.global.u32 	%r50, [%rd10];
	cvt.rn.f64.s32 	%fd6, %r50;
	fma.rn.f64 	%fd7, %fd5, %fd6, %fd4;
	ld.global.f64 	%fd8, [%rd3+16];
	rem.u32 	%r51, %r39, %r22;
	add.s32 	%r52, %r42, %r51;
	mul.wide.u32 	%rd11, %r52, 4;
	add.s64 	%rd12, %rd1, %rd11;
	ld.global.u32 	%r53, [%rd12];
	cvt.rn.f64.s32 	%fd9, %r53;
	fma.rn.f64 	%fd10, %fd8, %fd9, %fd7;
	ld.global.f64 	%fd11, [%rd3+24];
	add.s32 	%r54, %r119, -3;
	rem.u32 	%r55, %r54, %r22;
	add.s32 	%r56, %r42, %r55;
	mul.wide.u32 	%rd13, %r56, 4;
	add.s64 	%rd14, %rd1, %rd13;
	ld.global.u32 	%r57, [%rd14];
	cvt.rn.f64.s32 	%fd12, %r57;
	fma.rn.f64 	%fd13, %fd11, %fd12, %fd10;
	ld.global.f64 	%fd14, [%rd3+32];
	rem.u32 	%r58, %r43, %r22;
	add.s32 	%r59, %r42, %r58;
	mul.wide.u32 	%rd15, %r59, 4;
	add.s64 	%rd16, %rd1, %rd15;
	ld.global.u32 	%r60, [%rd16];
	cvt.rn.f64.s32 	%fd15, %r60;
	fma.rn.f64 	%fd16, %fd14, %fd15, %fd13;
	add.s32 	%r61, %r11, 1;
	rem.u32 	%r62, %r61, %r22;
	mul.lo.s32 	%r63, %r62, %r22;
	ld.global.f64 	%fd17, [%rd3+40];
	add.s32 	%r64, %r63, %r44;
	mul.wide.u32 	%rd17, %r64, 4;
	add.s64 	%rd18, %rd1, %rd17;
	ld.global.u32 	%r65, [%rd18];
	cvt.rn.f64.s32 	%fd18, %r65;
	fma.rn.f64 	%fd19, %fd17, %fd18, %fd16;
	ld.global.f64 	%fd20, [%rd3+48];
	add.s32 	%r66, %r63, %r48;
	mul.wide.u32 	%rd19, %r66, 4;
	add.s64 	%rd20, %rd1, %rd19;
	ld.global.u32 	%r67, [%rd20];
	cvt.rn.f64.s32 	%fd21, %r67;
	fma.rn.f64 	%fd22, %fd20, %fd21, %fd19;
	ld.global.f64 	%fd23, [%rd3+56];
	add.s32 	%r68, %r63, %r51;
	mul.wide.u32 	%rd21, %r68, 4;
	add.s64 	%rd22, %rd1, %rd21;
	ld.global.u32 	%r69, [%rd22];
	cvt.rn.f64.s32 	%fd24, %r69;
	fma.rn.f64 	%fd25, %fd23, %fd24, %fd22;
	ld.global.f64 	%fd26, [%rd3+64];
	add.s32 	%r70, %r63, %r55;
	mul.wide.u32 	%rd23, %r70, 4;
	add.s64 	%rd24, %rd1, %rd23;
	ld.global.u32 	%r71, [%rd24];
	cvt.rn.f64.s32 	%fd27, %r71;
	fma.rn.f64 	%fd28, %fd26, %fd27, %fd25;
	ld.global.f64 	%fd29, [%rd3+72];
	add.s32 	%r72, %r63, %r58;
	mul.wide.u32 	%rd25, %r72, 4;
	add.s64 	%rd26, %rd1, %rd25;
	ld.global.u32 	%r73, [%rd26];
	cvt.rn.f64.s32 	%fd30, %r73;
	fma.rn.f64 	%fd31, %fd29, %fd30, %fd28;
	rem.u32 	%r74, %r11, %r22;
	mul.lo.s32 	%r75, %r74, %r22;
	ld.global.f64 	%fd32, [%rd3+80];
	add.s32 	%r76, %r75, %r44;
	mul.wide.u32 	%rd27, %r76, 4;
	add.s64 	%rd28, %rd1, %rd27;
	ld.global.u32 	%r77, [%rd28];
	cvt.rn.f64.s32 	%fd33, %r77;
	fma.rn.f64 	%fd34, %fd32, %fd33, %fd31;
	ld.global.f64 	%fd35, [%rd3+88];
	add.s32 	%r78, %r75, %r48;
	mul.wide.u32 	%rd29, %r78, 4;
	add.s64 	%rd30, %rd1, %rd29;
	ld.global.u32 	%r79, [%rd30];
	cvt.rn.f64.s32 	%fd36, %r79;
	fma.rn.f64 	%fd37, %fd35, %fd36, %fd34;
	ld.global.f64 	%fd38, [%rd3+96];
	add.s32 	%r80, %r75, %r51;
	mul.wide.u32 	%rd31, %r80, 4;
	add.s64 	%rd32, %rd1, %rd31;
	ld.global.u32 	%r81, [%rd32];
	cvt.rn.f64.s32 	%fd39, %r81;
	fma.rn.f64 	%fd40, %fd38, %fd39, %fd37;
	ld.global.f64 	%fd41, [%rd3+104];
	add.s32 	%r82, %r75, %r55;
	mul.wide.u32 	%rd33, %r82, 4;
	add.s64 	%rd34, %rd1, %rd33;
	ld.global.u32 	%r83, [%rd34];
	cvt.rn.f64.s32 	%fd42, %r83;
	fma.rn.f64 	%fd43, %fd41, %fd42, %fd40;
	ld.global.f64 	%fd44, [%rd3+112];
	add.s32 	%r84, %r75, %r58;
	mul.wide.u32 	%rd35, %r84, 4;
	add.s64 	%rd36, %rd1, %rd35;
	ld.global.u32 	%r85, [%rd36];
	cvt.rn.f64.s32 	%fd45, %r85;
	fma.rn.f64 	%fd46, %fd44, %fd45, %fd43;
	add.s32 	%r86, %r11, -1;
	rem.u32 	%r87, %r86, %r22;
	mul.lo.s32 	%r88, %r87, %r22;
	ld.global.f64 	%fd47, [%rd3+120];
	add.s32 	%r89, %r88, %r44;
	mul.wide.u32 	%rd37, %r89, 4;
	add.s64 	%rd38, %rd1, %rd37;
	ld.global.u32 	%r90, [%rd38];
	cvt.rn.f64.s32 	%fd48, %r90;
	fma.rn.f64 	%fd49, %fd47, %fd48, %fd46;
	ld.global.f64 	%fd50, [%rd3+128];
	add.s32 	%r91, %r88, %r48;
	mul.wide.u32 	%rd39, %r91, 4;
	add.s64 	%rd40, %rd1, %rd39;
	ld.global.u32 	%r92, [%rd40];
	cvt.rn.f64.s32 	%fd51, %r92;
	fma.rn.f64 	%fd52, %fd50, %fd51, %fd49;
	ld.global.f64 	%fd53, [%rd3+136];
	add.s32 	%r93, %r88, %r51;
	mul.wide.u32 	%rd41, %r93, 4;
	add.s64 	%rd42, %rd1, %rd41;
	ld.global.u32 	%r94, [%rd42];
	cvt.rn.f64.s32 	%fd54, %r94;
	fma.rn.f64 	%fd55, %fd53, %fd54, %fd52;
	ld.global.f64 	%fd56, [%rd3+144];
	add.s32 	%r95, %r88, %r55;
	mul.wide.u32 	%rd43, %r95, 4;
	add.s64 	%rd44, %rd1, %rd43;
	ld.global.u32 	%r96, [%rd44];
	cvt.rn.f64.s32 	%fd57, %r96;
	fma.rn.f64 	%fd58, %fd56, %fd57, %fd55;
	ld.global.f64 	%fd59, [%rd3+152];
	add.s32 	%r97, %r88, %r58;
	mul.wide.u32 	%rd45, %r97, 4;
	add.s64 	%rd46, %rd1, %rd45;
	ld.global.u32 	%r98, [%rd46];
	cvt.rn.f64.s32 	%fd60, %r98;
	fma.rn.f64 	%fd61, %fd59, %fd60, %fd58;
	add.s32 	%r99, %r11, -2;
	rem.u32 	%r100, %r99, %r22;
	mul.lo.s32 	%r101, %r100, %r22;
	ld.global.f64 	%fd62, [%rd3+160];
	add.s32 	%r102, %r101, %r44;
	mul.wide.u32 	%rd47, %r102, 4;
	add.s64 	%rd48, %rd1, %rd47;
	ld.global.u32 	%r103, [%rd48];
	cvt.rn.f64.s32 	%fd63, %r103;
	fma.rn.f64 	%fd64, %fd62, %fd63, %fd61;
	ld.global.f64 	%fd65, [%rd3+168];
	add.s32 	%r104, %r101, %r48;
	mul.wide.u32 	%rd49, %r104, 4;
	add.s64 	%rd50, %rd1, %rd49;
	ld.global.u32 	%r105, [%rd50];
	cvt.rn.f64.s32 	%fd66, %r105;
	fma.rn.f64 	%fd67, %fd65, %fd66, %fd64;
	ld.global.f64 	%fd68, [%rd3+176];
	add.s32 	%r106, %r101, %r51;
	mul.wide.u32 	%rd51, %r106, 4;
	add.s64 	%rd52, %rd1, %rd51;
	ld.global.u32 	%r107, [%rd52];
	cvt.rn.f64.s32 	%fd69, %r107;
	fma.rn.f64 	%fd70, %fd68, %fd69, %fd67;
	ld.global.f64 	%fd71, [%rd3+184];
	add.s32 	%r108, %r101, %r55;
	mul.wide.u32 	%rd53, %r108, 4;
	add.s64 	%rd54, %rd1, %rd53;
	ld.global.u32 	%r109, [%rd54];
	cvt.rn.f64.s32 	%fd72, %r109;
	fma.rn.f64 	%fd73, %fd71, %fd72, %fd70;
	ld.global.f64 	%fd74, [%rd3+192];
	add.s32 	%r110, %r101, %r58;
	mul.wide.u32 	%rd55, %r110, 4;
	add.s64 	%rd56, %rd1, %rd55;
	ld.global.u32 	%r111, [%rd56];
	cvt.rn.f64.s32 	%fd75, %r111;
	fma.rn.f64 	%fd1, %fd74, %fd75, %fd73;
	abs.f64 	%fd76, %fd1;
	setp.geu.f64 	%p4, %fd76, 0d3F1A36E2EB1C432D;
	@%p4 bra 	$L__BB0_9;
	mul.wide.u32 	%rd61, %r118, 4;
	add.s64 	%rd62, %rd1, %rd61;
	ld.global.u32 	%r114, [%rd62];
	add.s64 	%rd63, %rd2, %rd61;
	st.global.u32 	[%rd63], %r114;
	bra.uni 	$L__BB0_12;
$L__BB0_9:
	setp.leu.f64 	%p5, %fd1, 0d0000000000000000;
	@%p5 bra 	$L__BB0_11;
	mul.wide.u32 	%rd59, %r118, 4;
	add.s64 	%rd60, %rd2, %rd59;
	mov.b32 	%r113, 1;
	st.global.u32 	[%rd60], %r113;
	bra.uni 	$L__BB0_12;
$L__BB0_11:
	mul.wide.u32 	%rd57, %r118, 4;
	add.s64 	%rd58, %rd2, %rd57;
	mov.b32 	%r112, -1;
	st.global.u32 	[%rd58], %r112;
$L__BB0_12:
	add.s32 	%r120, %r120, 1;
	setp.ne.s32 	%p6, %r120, 0;
	add.s32 	%r119, %r119, 64;
	add.s32 	%r118, %r118, 64;
	add.s32 	%r117, %r117, 64;
	@%p6 bra 	$L__BB0_6;
	add.s32 	%r116, %r116, 1;
	setp.ne.s32 	%p7, %r116, %r115;
	@%p7 bra 	$L__BB0_5;
$L__BB0_14:
	ret;

}


// ===== COMPILED SASS (sm_100) =====

	.target	sm_100

	.elftype	@"ET_EXEC"


//--------------------- .note.nv.tkinfo           --------------------------
	.section	.note.nv.tkinfo,"",@"SHT_NOTE"
	.sectionflags	@"SHF_NOTE_NV_TKINFO"
	.tkinfo
        /*0018*/ 	.word	0x00000002
        /*0030*/ 	.string	""
        /*0030*/ 	.string	"ptxas"
        /*0030*/ 	.string	"Cuda compilation tools, release 13.0, V13.0.88"
        /*0030*/ 	.string	"Build cuda_13.0.r13.0/compiler.36424714_0"
        /*0030*/ 	.string	"-arch sm_100 -m 64 "



//--------------------- .note.nv.cuinfo           --------------------------
	.section	.note.nv.cuinfo,"",@"SHT_NOTE"
	.sectionflags	@"SHF_NOTE_NV_CUINFO"
        /*0018*/ 	.short	0x0002
        /*001a*/ 	.short	0x0064
        /*001c*/ 	.short	0x0082
	.zero		2


//--------------------- .nv.info                  --------------------------
	.section	.nv.info,"",@"SHT_CUDA_INFO"
	.align	4


	//----- nvinfo : EIATTR_REGCOUNT
	.align		4
        /*0000*/ 	.byte	0x04, 0x2f
        /*0002*/ 	.short	(.L_1 - .L_0)
	.align		4
.L_0:
        /*0004*/ 	.word	index@(_Z12ising_kernelPiS_Pdi)
        /*0008*/ 	.word	0x00000020


	//----- nvinfo : EIATTR_FRAME_SIZE
	.align		4
.L_1:
        /*000c*/ 	.byte	0x04, 0x11
        /*000e*/ 	.short	(.L_3 - .L_2)
	.align		4
.L_2:
        /*0010*/ 	.word	index@(_Z12ising_kernelPiS_Pdi)
        /*0014*/ 	.word	0x00000000


	//----- nvinfo : EIATTR_MIN_STACK_SIZE
	.align		4
.L_3:
        /*0018*/ 	.byte	0x04, 0x12
        /*001a*/ 	.short	(.L_5 - .L_4)
	.align		4
.L_4:
        /*001c*/ 	.word	index@(_Z12ising_kernelPiS_Pdi)
        /*0020*/ 	.word	0x00000000
.L_5:


//--------------------- .nv.compat                --------------------------
	.section	.nv.compat,"",@"SHT_CUDA_COMPAT_INFO"
	.align	4
        /*0000*/ 	.byte	0x02, 0x09, 0x00, 0x00, 0x02, 0x02, 0x01, 0x00, 0x02, 0x05, 0x05, 0x00, 0x03, 0x07, 0x01, 0x01
        /*0010*/ 	.byte	0x02, 0x03, 0x00, 0x00, 0x02, 0x06, 0x01, 0x00, 0x04, 0x0b, 0x08, 0x00, 0x01, 0x00, 0x00, 0x00
        /*0020*/ 	.byte	0x00, 0x00, 0x00, 0x00


//--------------------- .nv.info._Z12ising_kernelPiS_Pdi --------------------------
	.section	.nv.info._Z12ising_kernelPiS_Pdi,"",@"SHT_CUDA_INFO"
	.sectionflags	@""
	.align	4


	//----- nvinfo : EIATTR_CUDA_API_VERSION
	.align		4
        /*0000*/ 	.byte	0x04, 0x37
        /*0002*/ 	.short	(.L_7 - .L_6)
.L_6:
        /*0004*/ 	.word	0x00000082


	//----- nvinfo : EIATTR_KPARAM_INFO
	.align		4
.L_7:
        /*0008*/ 	.byte	0x04, 0x17
        /*000a*/ 	.short	(.L_9 - .L_8)
.L_8:
        /*000c*/ 	.word	0x00000000
        /*0010*/ 	.short	0x0003
        /*0012*/ 	.short	0x0018
        /*0014*/ 	.byte	0x00, 0xf0, 0x11, 0x00


	//----- nvinfo : EIATTR_KPARAM_INFO
	.align		4
.L_9:
        /*0018*/ 	.byte	0x04, 0x17
        /*001a*/ 	.short	(.L_11 - .L_10)
.L_10:
        /*001c*/ 	.word	0x00000000
        /*0020*/ 	.short	0x0002
        /*0022*/ 	.short	0x0010
        /*0024*/ 	.byte	0x00, 0xf5, 0x21, 0x00


	//----- nvinfo : EIATTR_KPARAM_INFO
	.align		4
.L_11:
        /*0028*/ 	.byte	0x04, 0x17
        /*002a*/ 	.short	(.L_13 - .L_12)
.L_12:
        /*002c*/ 	.word	0x00000000
        /*0030*/ 	.short	0x0001
        /*0032*/ 	.short	0x0008
        /*0034*/ 	.byte	0x00, 0xf5, 0x21, 0x00


	//----- nvinfo : EIATTR_KPARAM_INFO
	.align		4
.L_13:
        /*0038*/ 	.byte	0x04, 0x17
        /*003a*/ 	.short	(.L_15 - .L_14)
.L_14:
        /*003c*/ 	.word	0x00000000
        /*0040*/ 	.short	0x0000
        /*0042*/ 	.short	0x0000
        /*0044*/ 	.byte	0x00, 0xf5, 0x21, 0x00


	//----- nvinfo : EIATTR_SPARSE_MMA_MASK
	.align		4
.L_15:
        /*0048*/ 	.byte	0x03, 0x50
        /*004a*/ 	.short	0x0000


	//----- nvinfo : EIATTR_MAXREG_COUNT
	.align		4
        /*004c*/ 	.byte	0x03, 0x1b
        /*004e*/ 	.short	0x00ff


	//----- nvinfo : EIATTR_MERCURY_ISA_VERSION
	.align		4
        /*0050*/ 	.byte	0x03, 0x5f
        /*0052*/ 	.short	0x0101


	//----- nvinfo : EIATTR_VRC_CTA_INIT_COUNT
	.align		4
        /*0054*/ 	.byte	0x02, 0x4a
	.zero		1
	.zero		1


	//----- nvinfo : EIATTR_EXIT_INSTR_OFFSETS
	.align		4
        /*0058*/ 	.byte	0x04, 0x1c
        /*005a*/ 	.short	(.L_17 - .L_16)


	//   ....[0]....
.L_16:
        /*005c*/ 	.word	0x00000090


	//   ....[1]....
        /*0060*/ 	.word	0x00001360


	//----- nvinfo : EIATTR_CRS_STACK_SIZE
	.align		4
.L_17:
        /*0064*/ 	.byte	0x04, 0x1e
        /*0066*/ 	.short	(.L_19 - .L_18)
.L_18:
        /*0068*/ 	.word	0x00000000


	//----- nvinfo : EIATTR_CBANK_PARAM_SIZE
	.align		4
.L_19:
        /*006c*/ 	.byte	0x03, 0x19
        /*006e*/ 	.short	0x001c


	//----- nvinfo : EIATTR_PARAM_CBANK
	.align		4
        /*0070*/ 	.byte	0x04, 0x0a
        /*0072*/ 	.short	(.L_21 - .L_20)
	.align		4
.L_20:
        /*0074*/ 	.word	index@(.nv.constant0._Z12ising_kernelPiS_Pdi)
        /*0078*/ 	.short	0x0380
        /*007a*/ 	.short	0x001c


	//----- nvinfo : EIATTR_SW_WAR
	.align		4
.L_21:
        /*007c*/ 	.byte	0x04, 0x36
        /*007e*/ 	.short	(.L_23 - .L_22)
.L_22:
        /*0080*/ 	.word	0x00000008
.L_23:


//--------------------- .nv.callgraph             --------------------------
	.section	.nv.callgraph,"",@"SHT_CUDA_CALLGRAPH"
	.align	4
	.sectionentsize	8
	.align		4
        /*0000*/ 	.word	0x00000000
	.align		4
        /*0004*/ 	.word	0xffffffff
	.align		4
        /*0008*/ 	.word	0x00000000
	.align		4
        /*000c*/ 	.word	0xfffffffe
	.align		4
        /*0010*/ 	.word	0x00000000
	.align		4
        /*0014*/ 	.word	0xfffffffd
	.align		4
        /*0018*/ 	.word	0x00000000
	.align		4
        /*001c*/ 	.word	0xfffffffc


//--------------------- .text._Z12ising_kernelPiS_Pdi --------------------------
	.section	.text._Z12ising_kernelPiS_Pdi,"ax",@progbits
	.align	128
        .global         _Z12ising_kernelPiS_Pdi
        .type           _Z12ising_kernelPiS_Pdi,@function
        .size           _Z12ising_kernelPiS_Pdi,(.L_x_6 - _Z12ising_kernelPiS_Pdi)
        .other          _Z12ising_kernelPiS_Pdi,@"STO_CUDA_ENTRY STV_DEFAULT"
_Z12ising_kernelPiS_Pdi:
.text._Z12ising_kernelPiS_Pdi:
[----:B------:R-:W-:Y:S01]  /*0000*/  LDC R1, c[0x0][0x37c] ;  /* 0x0000df00ff017b82 */ /* 0x000fe20000000800 */
[----:B------:R-:W0:Y:S02]  /*0010*/  LDCU UR6, c[0x0][0x398] ;  /* 0x00007300ff0677ac */ /* 0x000e240008000800 */
[----:B0-----:R-:W-:-:S11]  /*0020*/  ULOP3.LUT UP0, URZ, UR6, 0x3f, URZ, 0xc0, !UPT ;  /* 0x0000003f06ff7892 */ /* 0x001fd6000f80c0ff */
[----:B------:R-:W-:Y:S02]  /*0030*/  @UP0 USHF.R.S32.HI UR4, URZ, 0x1f, UR6 ;  /* 0x0000001fff040899 */ /* 0x000fe40008011406 */
[----:B------:R-:W-:Y:S02]  /*0040*/  @!UP0 USHF.R.S32.HI UR7, URZ, 0x6, UR6 ;  /* 0x00000006ff078899 */ /* 0x000fe40008011406 */
[----:B------:R-:W-:-:S04]  /*0050*/  @UP0 ULEA.HI UR4, UR4, UR6, URZ, 0x6 ;  /* 0x0000000604040291 */ /* 0x000fc8000f8f30ff */
[----:B------:R-:W-:-:S04]  /*0060*/  @UP0 ULEA.HI.SX32 UR7, UR4, 0x1, 0x1a ;  /* 0x0000000104070891 */ /* 0x000fc8000f8fd2ff */
[----:B------:R-:W-:-:S06]  /*0070*/  UISETP.GE.AND UP0, UPT, UR7, 0x1, UPT ;  /* 0x000000010700788c */ /* 0x000fcc000bf06270 */
[----:B------:R-:W-:-:S13]  /*0080*/  PLOP3.LUT P0, PT, PT, PT, UP0, 0x80, 0x8 ;  /* 0x000000000008781c */ /* 0x000fda0003f0f008 */
[----:B------:R-:W-:Y:S05]  /*0090*/  @!P0 EXIT ;  /* 0x000000000000894d */ /* 0x000fea0003800000 */
[----:B------:R-:W0:Y:S01]  /*00a0*/  S2R R3, SR_TID.Y ;  /* 0x0000000000037919 */ /* 0x000e220000002200 */
[----:B------:R-:W0:Y:S01]  /*00b0*/  S2UR UR4, SR_CTAID.Y ;  /* 0x00000000000479c3 */ /* 0x000e220000002600 */
[----:B------:R-:W1:Y:S01]  /*00c0*/  LDCU.64 UR10, c[0x0][0x358] ;  /* 0x00006b00ff0a77ac */ /* 0x000e620008000a00 */
[----:B------:R-:W2:Y:S06]  /*00d0*/  S2R R2, SR_TID.X ;  /* 0x0000000000027919 */ /* 0x000eac0000002100 */
[----:B------:R-:W0:Y:S08]  /*00e0*/  LDC R0, c[0x0][0x364] ;  /* 0x0000d900ff007b82 */ /* 0x000e300000000800 */
[----:B------:R-:W2:Y:S08]  /*00f0*/  S2UR UR5, SR_CTAID.X ;  /* 0x00000000000579c3 */ /* 0x000eb00000002500 */
[----:B------:R-:W2:Y:S01]  /*0100*/  LDC R5, c[0x0][0x360] ;  /* 0x0000d800ff057b82 */ /* 0x000ea20000000800 */
[----:B0-----:R-:W-:-:S02]  /*0110*/  IMAD R0, R0, UR4, R3 ;  /* 0x0000000400007c24 */ /* 0x001fc4000f8e0203 */
[----:B------:R-:W-:-:S03]  /*0120*/  HFMA2 R3, -RZ, RZ, 0, 0 ;  /* 0x00000000ff037431 */ /* 0x000fc600000001ff */
[----:B------:R-:W-:Y:S01]  /*0130*/  IADD3.X R4, PT, PT, R0, UR6, RZ, PT, PT ;  /* 0x0000000600047c10 */ /* 0x000fe2000bfee4ff */
[----:B-12---:R-:W-:-:S07]  /*0140*/  IMAD R2, R5, UR5, R2 ;  /* 0x0000000505027c24 */ /* 0x006fce000f8e0202 */
.L_x_4:
[----:B0-----:R-:W0:Y:S01]  /*0150*/  LDCU UR4, c[0x0][0x398] ;  /* 0x00007300ff0477ac */ /* 0x001e220008000800 */
[C---:B------:R-:W-:Y:S02]  /*0160*/  LEA R5, R3.reuse, R2, 0x6 ;  /* 0x0000000203057211 */ /* 0x040fe400078e30ff */
[----:B------:R-:W-:Y:S01]  /*0170*/  IADD3 R3, PT, PT, R3, 0x1, RZ ;  /* 0x0000000103037810 */ /* 0x000fe20007ffe0ff */
[----:B-1----:R-:W1:Y:S01]  /*0180*/  LDCU UR9, c[0x0][0x398] ;  /* 0x00007300ff0977ac */ /* 0x002e620008000800 */
[----:B------:R-:W-:Y:S02]  /*0190*/  IADD3 R6, PT, PT, R0, 0x2, RZ ;  /* 0x0000000200067810 */ /* 0x000fe40007ffe0ff */
[----:B------:R-:W-:Y:S01]  /*01a0*/  ISETP.NE.AND P0, PT, R3, UR7, PT ;  /* 0x0000000703007c0c */ /* 0x000fe2000bf05270 */
[----:B------:R-:W-:Y:S01]  /*01b0*/  UIADD3 UR8, UPT, UPT, -UR7, URZ, URZ ;  /* 0x000000ff07087290 */ /* 0x000fe2000fffe1ff */
[----:B------:R-:W-:Y:S02]  /*01c0*/  MOV R7, R4 ;  /* 0x0000000400077202 */ /* 0x000fe40000000f00 */
[C---:B0-----:R-:W-:Y:S01]  /*01d0*/  IADD3 R8, PT, PT, R5.reuse, UR4, RZ ;  /* 0x0000000405087c10 */ /* 0x041fe2000fffe0ff */
[----:B------:R-:W-:-:S08]  /*01e0*/  IMAD R9, R5, UR4, R0 ;  /* 0x0000000405097c24 */ /* 0x000fd0000f8e0200 */
.L_x_3:
[----:B------:R-:W-:Y:S01]  /*01f0*/  VIADDMNMX.U32 R10, R6, 0xfffffffe, R5, !PT ;  /* 0xfffffffe060a7846 */ /* 0x000fe20007800005 */
[----:B------:R-:W-:Y:S01]  /*0200*/  UIADD3 UR8, UPT, UPT, UR8, 0x1, URZ ;  /* 0x0000000108087890 */ /* 0x000fe2000fffe0ff */
[----:B------:R-:W-:Y:S02]  /*0210*/  BSSY.RECONVERGENT B0, `(.L_x_0) ;  /* 0x000010f000007945 */ /* 0x000fe40003800200 */
[----:B-1----:R-:W-:Y:S01]  /*0220*/  ISETP.GE.U32.AND P1, PT, R10, UR9, PT ;  /* 0x000000090a007c0c */ /* 0x002fe2000bf26070 */
[----:B------:R-:W-:-:S12]  /*0230*/  UISETP.NE.AND UP0, UPT, UR8, URZ, UPT ;  /* 0x000000ff0800728c */ /* 0x000fd8000bf05270 */
[----:B0-----:R-:W-:Y:S05]  /*0240*/  @P1 BRA `(.L_x_1) ;  /* 0x00000010002c1947 */ /* 0x001fea0003800000 */
[----:B------:R-:W0:Y:S01]  /*0250*/  I2F.U32.RP R11, UR9 ;  /* 0x00000009000b7d06 */ /* 0x000e220008209000 */
[----:B------:R-:W-:Y:S01]  /*0260*/  UMOV UR4, URZ ;  /* 0x000000ff00047c82 */ /* 0x000fe20008000000 */
[----:B------:R-:W-:Y:S01]  /*0270*/  VIADD R10, R8, 0x2 ;  /* 0x00000002080a7836 */ /* 0x000fe20000000000 */
[----:B------:R-:W-:-:S05]  /*0280*/  LOP3.LUT R27, RZ, UR9, RZ, 0x33, !PT ;  /* 0x00000009ff1b7c12 */ /* 0x000fca000f8e33ff */
[----:B0-----:R-:W0:Y:S02]  /*0290*/  MUFU.RCP R11, R11 ;  /* 0x0000000b000b7308 */ /* 0x001e240000001000 */
[----:B0-----:R-:W-:-:S06]  /*02a0*/  IADD3 R12, PT, PT, R11, 0xffffffe, RZ ;  /* 0x0ffffffe0b0c7810 */ /* 0x001fcc0007ffe0ff */
[----:B------:R-:W0:Y:S02]  /*02b0*/  F2I.FTZ.U32.TRUNC.NTZ R12, R12 ;  /* 0x0000000c000c7305 */ /* 0x000e24000021f000 */
[----:B0-----:R-:W-:-:S13]  /*02c0*/  R2UR UR5, R12 ;  /* 0x000000000c0572ca */ /* 0x001fda00000e0000 */
[----:B------:R-:W-:-:S04]  /*02d0*/  UIADD3 UR6, UPT, UPT, URZ, -UR5, URZ ;  /* 0x80000005ff067290 */ /* 0x000fc8000fffe0ff */
[----:B------:R-:W-:-:S04]  /*02e0*/  UIMAD UR6, UR6, UR9, URZ ;  /* 0x00000009060672a4 */ /* 0x000fc8000f8e02ff */
[----:B------:R-:W-:-:S06]  /*02f0*/  UIMAD.WIDE.U32 UR4, UR5, UR6, UR4 ;  /* 0x00000006050472a5 */ /* 0x000fcc000f8e0004 */
[----:B------:R-:W-:-:S04]  /*0300*/  IMAD.HI.U32 R11, R10, UR5, RZ ;  /* 0x000000050a0b7c27 */ /* 0x000fc8000f8e00ff */
[----:B------:R-:W-:Y:S01]  /*0310*/  IMAD.HI.U32 R13, R7, UR5, RZ ;  /* 0x00000005070d7c27 */ /* 0x000fe2000f8e00ff */
[----:B------:R-:W-:-:S04]  /*0320*/  IADD3 R11, PT, PT, -R11, RZ, RZ ;  /* 0x000000ff0b0b7210 */ /* 0x000fc80007ffe1ff */
[----:B------:R-:W-:Y:S01]  /*0330*/  IADD3 R26, PT, PT, -R13, RZ, RZ ;  /* 0x000000ff0d1a7210 */ /* 0x000fe20007ffe1ff */
[----:B------:R-:W-:Y:S02]  /*0340*/  IMAD R12, R11, UR9, R10 ;  /* 0x000000090b0c7c24 */ /* 0x000fe4000f8e020a */
[----:B------:R-:W0:Y:S02]  /*0350*/  LDC.64 R10, c[0x0][0x380] ;  /* 0x0000e000ff0a7b82 */ /* 0x000e240000000a00 */
[----:B------:R-:W-:Y:S01]  /*0360*/  IMAD R26, R26, UR9, R7 ;  /* 0x000000091a1a7c24 */ /* 0x000fe2000f8e0207 */
[----:B------:R-:W-:-:S04]  /*0370*/  ISETP.GE.U32.AND P1, PT, R12, UR9, PT ;  /* 0x000000090c007c0c */ /* 0x000fc8000bf26070 */
[----:B------:R-:W-:-:S09]  /*0380*/  ISETP.GE.U32.AND P2, PT, R26, UR9, PT ;  /* 0x000000091a007c0c */ /* 0x000fd2000bf46070 */
[----:B------:R-:W-:Y:S02]  /*0390*/  @P1 IADD3 R12, PT, PT, R12, -UR9, RZ ;  /* 0x800000090c0c1c10 */ /* 0x000fe4000fffe0ff */
[----:B------:R-:W-:Y:S02]  /*03a0*/  ISETP.NE.U32.AND P1, PT, RZ, UR9, PT ;  /* 0x00000009ff007c0c */ /* 0x000fe4000bf25070 */
[----:B------:R-:W-:Y:S02]  /*03b0*/  @P2 IADD3 R26, PT, PT, R26, -UR9, RZ ;  /* 0x800000091a1a2c10 */ /* 0x000fe4000fffe0ff */
[----:B------:R-:W-:Y:S02]  /*03c0*/  ISETP.GE.U32.AND P2, PT, R12, UR9, PT ;  /* 0x000000090c007c0c */ /* 0x000fe4000bf46070 */
[----:B------:R-:W-:-:S11]  /*03d0*/  ISETP.GE.U32.AND P3, PT, R26, UR9, PT ;  /* 0x000000091a007c0c */ /* 0x000fd6000bf66070 */
[----:B------:R-:W-:Y:S02]  /*03e0*/  @P2 IADD3 R12, PT, PT, R12, -UR9, RZ ;  /* 0x800000090c0c2c10 */ /* 0x000fe4000fffe0ff */
[----:B------:R-:W-:Y:S02]  /*03f0*/  @P3 IADD3 R26, PT, PT, R26, -UR9, RZ ;  /* 0x800000091a1a3c10 */ /* 0x000fe4000fffe0ff */
[C---:B------:R-:W-:Y:S02]  /*0400*/  SEL R19, R27.reuse, R12, !P1 ;  /* 0x0000000c1b137207 */ /* 0x040fe40004800000 */
[----:B------:R-:W-:Y:S01]  /*0410*/  SEL R26, R27, R26, !P1 ;  /* 0x0000001a1b1a7207 */ /* 0x000fe20004800000 */
[----:B------:R-:W1:Y:S04]  /*0420*/  LDC.64 R12, c[0x0][0x390] ;  /* 0x0000e400ff0c7b82 */ /* 0x000e680000000a00 */
[----:B------:R-:W-:-:S04]  /*0430*/  IMAD R15, R19, UR9, R26 ;  /* 0x00000009130f7c24 */ /* 0x000fc8000f8e021a */
[----:B0-----:R-:W-:-:S05]  /*0440*/  IMAD.WIDE.U32 R14, R15, 0x4, R10 ;  /* 0x000000040f0e7825 */ /* 0x001fca00078e000a */
[----:B------:R0:W2:Y:S04]  /*0450*/  LDG.E R24, desc[UR10][R14.64] ;  /* 0x0000000a0e187981 */ /* 0x0000a8000c1e1900 */
[----:B-1----:R-:W3:Y:S01]  /*0460*/  LDG.E.64 R16, desc[UR10][R12.64] ;  /* 0x0000000a0c107981 */ /* 0x002ee2000c1e1b00 */
[----:B------:R-:W-:-:S04]  /*0470*/  VIADD R18, R7, 0xffffffff ;  /* 0xffffffff07127836 */ /* 0x000fc80000000000 */
[----:B------:R-:W-:-:S05]  /*0480*/  IMAD.HI.U32 R20, R18, UR5, RZ ;  /* 0x0000000512147c27 */ /* 0x000fca000f8e00ff */
[----:B------:R-:W-:-:S05]  /*0490*/  IADD3 R21, PT, PT, -R20, RZ, RZ ;  /* 0x000000ff14157210 */ /* 0x000fca0007ffe1ff */
[----:B------:R-:W-:Y:S01]  /*04a0*/  IMAD R20, R21, UR9, R18 ;  /* 0x0000000915147c24 */ /* 0x000fe2000f8e0212 */
[----:B------:R-:W-:-:S04]  /*04b0*/  IADD3 R18, PT, PT, R7, -0x2, RZ ;  /* 0xfffffffe07127810 */ /* 0x000fc80007ffe0ff */
[----:B------:R-:W-:Y:S01]  /*04c0*/  ISETP.GE.U32.AND P2, PT, R20, UR9, PT ;  /* 0x0000000914007c0c */ /* 0x000fe2000bf46070 */
[----:B------:R-:W-:-:S05]  /*04d0*/  IMAD.HI.U32 R21, R18, UR5, RZ ;  /* 0x0000000512157c27 */ /* 0x000fca000f8e00ff */
[----:B------:R-:W-:-:S05]  /*04e0*/  IADD3 R21, PT, PT, -R21, RZ, RZ ;  /* 0x000000ff15157210 */ /* 0x000fca0007ffe1ff */
[----:B------:R-:W-:Y:S02]  /*04f0*/  IMAD R22, R21, UR9, R18 ;  /* 0x0000000915167c24 */ /* 0x000fe4000f8e0212 */
[----:B------:R-:W-:-:S03]  /*0500*/  @P2 IADD3 R20, PT, PT, R20, -UR9, RZ ;  /* 0x8000000914142c10 */ /* 0x000fc6000fffe0ff */
[----:B------:R-:W-:Y:S02]  /*0510*/  ISETP.GE.U32.AND P3, PT, R22, UR9, PT ;  /* 0x0000000916007c0c */ /* 0x000fe4000bf66070 */
[----:B------:R-:W-:-:S11]  /*0520*/  ISETP.GE.U32.AND P2, PT, R20, UR9, PT ;  /* 0x0000000914007c0c */ /* 0x000fd6000bf46070 */
[----:B------:R-:W-:Y:S02]  /*0530*/  @P3 IADD3 R22, PT, PT, R22, -UR9, RZ ;  /* 0x8000000916163c10 */ /* 0x000fe4000fffe0ff */
[----:B------:R-:W-:Y:S02]  /*0540*/  @P2 IADD3 R20, PT, PT, R20, -UR9, RZ ;  /* 0x8000000914142c10 */ /* 0x000fe4000fffe0ff */
[----:B------:R-:W-:Y:S02]  /*0550*/  ISETP.GE.U32.AND P2, PT, R22, UR9, PT ;  /* 0x0000000916007c0c */ /* 0x000fe4000bf46070 */
[----:B------:R-:W-:-:S05]  /*0560*/  SEL R25, R27, R20, !P1 ;  /* 0x000000141b197207 */ /* 0x000fca0004800000 */
[----:B------:R-:W-:-:S04]  /*0570*/  IMAD R21, R19, UR9, R25 ;  /* 0x0000000913157c24 */ /* 0x000fc8000f8e0219 */
[----:B------:R-:W-:-:S04]  /*0580*/  IMAD.WIDE.U32 R20, R21, 0x4, R10 ;  /* 0x0000000415147825 */ /* 0x000fc800078e000a */
[----:B------:R-:W-:Y:S01]  /*0590*/  @P2 VIADD R22, R22, -UR9 ;  /* 0x8000000916162c36 */ /* 0x000fe20008000000 */
[----:B------:R-:W4:Y:S04]  /*05a0*/  LDG.E R18, desc[UR10][R20.64] ;  /* 0x0000000a14127981 */ /* 0x000f28000c1e1900 */
[----:B------:R-:W-:-:S05]  /*05b0*/  SEL R22, R27, R22, !P1 ;  /* 0x000000161b167207 */ /* 0x000fca0004800000 */
[----:B0-----:R-:W-:Y:S01]  /*05c0*/  IMAD R15, R19, UR9, R22 ;  /* 0x00000009130f7c24 */ /* 0x001fe2000f8e0216 */
[----:B------:R-:W5:Y:S03]  /*05d0*/  LDG.E.64 R20, desc[UR10][R12.64+0x10] ;  /* 0x0000100a0c147981 */ /* 0x000f66000c1e1b00 */
[----:B------:R-:W-:-:S05]  /*05e0*/  IMAD.WIDE.U32 R14, R15, 0x4, R10 ;  /* 0x000000040f0e7825 */ /* 0x000fca00078e000a */
[----:B------:R4:W5:Y:S01]  /*05f0*/  LDG.E R23, desc[UR10][R14.64] ;  /* 0x0000000a0e177981 */ /* 0x000962000c1e1900 */
[----:B--2---:R-:W3:Y:S02]  /*0600*/  I2F.F64 R28, R24 ;  /* 0x00000018001c7312 */ /* 0x004ee40000201c00 */
[----:B---3--:R-:W-:Y:S01]  /*0610*/  DFMA R28, R16, R28, RZ ;  /* 0x0000001c101c722b */ /* 0x008fe200000000ff */
[----:B------:R-:W2:Y:S01]  /*0620*/  LDG.E.64 R16, desc[UR10][R12.64+0x8] ;  /* 0x0000080a0c107981 */ /* 0x000ea2000c1e1b00 */
[----:B------:R-:W-:-:S04]  /*0630*/  IADD3 R24, PT, PT, R7, -0x3, RZ ;  /* 0xfffffffd07187810 */ /* 0x000fc80007ffe0ff */
[----:B----4-:R-:W2:Y:S02]  /*0640*/  I2F.F64 R14, R18 ;  /* 0x00000012000e7312 */ /* 0x010ea40000201c00 */
[----:B--2---:R-:W-:-:S06]  /*0650*/  DFMA R16, R16, R14, R28 ;  /* 0x0000000e1010722b */ /* 0x004fcc000000001c */
[----:B-----5:R-:W0:Y:S01]  /*0660*/  I2F.F64 R28, R23 ;  /* 0x00000017001c7312 */ /* 0x020e220000201c00 */
[----:B------:R-:W-:Y:S01]  /*0670*/  IMAD.HI.U32 R14, R24, UR5, RZ ;  /* 0x00000005180e7c27 */ /* 0x000fe2000f8e00ff */
[----:B0-----:R-:W-:Y:S01]  /*0680*/  DFMA R20, R20, R28, R16 ;  /* 0x0000001c1414722b */ /* 0x001fe20000000010 */
[----:B------:R-:W-:-:S03]  /*0690*/  IADD3 R16, PT, PT, R7, -0x4, RZ ;  /* 0xfffffffc07107810 */ /* 0x000fc60007ffe0ff */
[----:B------:R-:W-:Y:S02]  /*06a0*/  IADD3 R17, PT, PT, -R14, RZ, RZ ;  /* 0x000000ff0e117210 */ /* 0x000fe40007ffe1ff */
[----:B------:R-:W-:-:S04]  /*06b0*/  IMAD.HI.U32 R14, R16, UR5, RZ ;  /* 0x00000005100e7c27 */ /* 0x000fc8000f8e00ff */
[----:B------:R-:W-:Y:S01]  /*06c0*/  IMAD R24, R17, UR9, R24 ;  /* 0x0000000911187c24 */ /* 0x000fe2000f8e0218 */
[----:B------:R-:W-:-:S04]  /*06d0*/  IADD3 R15, PT, PT, -R14, RZ, RZ ;  /* 0x000000ff0e0f7210 */ /* 0x000fc80007ffe1ff */
[----:B------:R-:W-:Y:S01]  /*06e0*/  ISETP.GE.U32.AND P3, PT, R24, UR9, PT ;  /* 0x0000000918007c0c */ /* 0x000fe2000bf66070 */
[----:B------:R-:W-:-:S05]  /*06f0*/  IMAD R14, R15, UR9, R16 ;  /* 0x000000090f0e7c24 */ /* 0x000fca000f8e0210 */
[----:B------:R-:W-:-:S07]  /*0700*/  ISETP.GE.U32.AND P2, PT, R14, UR9, PT ;  /* 0x000000090e007c0c */ /* 0x000fce000bf46070 */
[----:B------:R-:W-:-:S04]  /*0710*/  @P3 IADD3 R24, PT, PT, R24, -UR9, RZ ;  /* 0x8000000918183c10 */ /* 0x000fc8000fffe0ff */
[----:B------:R-:W-:Y:S02]  /*0720*/  ISETP.GE.U32.AND P3, PT, R24, UR9, PT ;  /* 0x0000000918007c0c */ /* 0x000fe4000bf66070 */
[----:B------:R-:W-:-:S04]  /*0730*/  @P2 IADD3 R14, PT, PT, R14, -UR9, RZ ;  /* 0x800000090e0e2c10 */ /* 0x000fc8000fffe0ff */
[----:B------:R-:W-:-:S07]  /*0740*/  ISETP.GE.U32.AND P2, PT, R14, UR9, PT ;  /* 0x000000090e007c0c */ /* 0x000fce000bf46070 */
[----:B------:R-:W-:-:S05]  /*0750*/  @P3 VIADD R24, R24, -UR9 ;  /* 0x8000000918183c36 */ /* 0x000fca0008000000 */
[----:B------:R-:W-:Y:S02]  /*0760*/  SEL R23, R27, R24, !P1 ;  /* 0x000000181b177207 */ /* 0x000fe40004800000 */
[----:B------:R-:W-:-:S03]  /*0770*/  @P2 IADD3 R14, PT, PT, R14, -UR9, RZ ;  /* 0x800000090e0e2c10 */ /* 0x000fc6000fffe0ff */
[----:B------:R-:W-:Y:S01]  /*0780*/  IMAD R17, R19, UR9, R23 ;  /* 0x0000000913117c24 */ /* 0x000fe2000f8e0217 */
[----:B------:R-:W-:-:S03]  /*0790*/  SEL R24, R27, R14, !P1 ;  /* 0x0000000e1b187207 */ /* 0x000fc60004800000 */
[----:B------:R-:W-:-:S04]  /*07a0*/  IMAD.WIDE.U32 R16, R17, 0x4, R10 ;  /* 0x0000000411107825 */ /* 0x000fc800078e000a */
[----:B------:R-:W-:Y:S01]  /*07b0*/  IMAD R29, R19, UR9, R24 ;  /* 0x00000009131d7c24 */ /* 0x000fe2000f8e0218 */
[----:B------:R-:W2:Y:S03]  /*07c0*/  LDG.E R14, desc[UR10][R16.64] ;  /* 0x0000000a100e7981 */ /* 0x000ea6000c1e1900 */
[----:B------:R-:W-:Y:S01]  /*07d0*/  IMAD.WIDE.U32 R28, R29, 0x4, R10 ;  /* 0x000000041d1c7825 */ /* 0x000fe200078e000a */
[----:B------:R-:W3:Y:S05]  /*07e0*/  LDG.E.64 R18, desc[UR10][R12.64+0x20] ;  /* 0x0000200a0c127981 */ /* 0x000eea000c1e1b00 */
[----:B------:R-:W4:Y:S04]  /*07f0*/  LDG.E R28, desc[UR10][R28.64] ;  /* 0x0000000a1c1c7981 */ /* 0x000f28000c1e1900 */
[----:B------:R-:W5:Y:S01]  /*0800*/  LDG.E.64 R16, desc[UR10][R12.64+0x18] ;  /* 0x0000180a0c107981 */ /* 0x000f62000c1e1b00 */
[----:B--2---:R-:W5:Y:S08]  /*0810*/  I2F.F64 R14, R14 ;  /* 0x0000000e000e7312 */ /* 0x004f700000201c00 */
[----:B----4-:R-:W3:Y:S01]  /*0820*/  I2F.F64 R28, R28 ;  /* 0x0000001c001c7312 */ /* 0x010ee20000201c00 */
[----:B-----5:R-:W-:Y:S01]  /*0830*/  DFMA R14, R16, R14, R20 ;  /* 0x0000000e100e722b */ /* 0x020fe20000000014 */
[----:B------:R-:W-:-:S07]  /*0840*/  IADD3 R20, PT, PT, R8, 0x1, RZ ;  /* 0x0000000108147810 */ /* 0x000fce0007ffe0ff */
[----:B---3--:R-:W-:Y:S01]  /*0850*/  DFMA R18, R18, R28, R14 ;  /* 0x0000001c1212722b */ /* 0x008fe2000000000e */
[----:B------:R-:W-:-:S05]  /*0860*/  IMAD.HI.U32 R15, R20, UR5, RZ ;  /* 0x00000005140f7c27 */ /* 0x000fca000f8e00ff */
[----:B------:R-:W-:-:S05]  /*0870*/  IADD3 R15, PT, PT, -R15, RZ, RZ ;  /* 0x000000ff0f0f7210 */ /* 0x000fca0007ffe1ff */
[----:B------:R-:W-:Y:S02]  /*0880*/  IMAD R20, R15, UR9, R20 ;  /* 0x000000090f147c24 */ /* 0x000fe4000f8e0214 */
[----:B------:R-:W2:Y:S03]  /*0890*/  LDG.E.64 R14, desc[UR10][R12.64+0x28] ;  /* 0x0000280a0c0e7981 */ /* 0x000ea6000c1e1b00 */
[----:B------:R-:W-:-:S13]  /*08a0*/  ISETP.GE.U32.AND P2, PT, R20, UR9, PT ;  /* 0x0000000914007c0c */ /* 0x000fda000bf46070 */
[----:B------:R-:W-:-:S04]  /*08b0*/  @P2 IADD3 R20, PT, PT, R20, -UR9, RZ ;  /* 0x8000000914142c10 */ /* 0x000fc8000fffe0ff */
[----:B------:R-:W-:-:S13]  /*08c0*/  ISETP.GE.U32.AND P2, PT, R20, UR9, PT ;  /* 0x0000000914007c0c */ /* 0x000fda000bf46070 */
[----:B------:R-:W-:-:S04]  /*08d0*/  @P2 IADD3 R20, PT, PT, R20, -UR9, RZ ;  /* 0x8000000914142c10 */ /* 0x000fc8000fffe0ff */
[----:B------:R-:W-:-:S05]  /*08e0*/  SEL R17, R27, R20, !P1 ;  /* 0x000000141b117207 */ /* 0x000fca0004800000 */
[----:B------:R-:W-:-:S04]  /*08f0*/  IMAD R29, R17, UR9, R26 ;  /* 0x00000009111d7c24 */ /* 0x000fc8000f8e021a */
[----:B------:R-:W-:-:S05]  /*0900*/  IMAD.WIDE.U32 R28, R29, 0x4, R10 ;  /* 0x000000041d1c7825 */ /* 0x000fca00078e000a */
[----:B------:R-:W3:Y:S02]  /*0910*/  LDG.E R16, desc[UR10][R28.64] ;  /* 0x0000000a1c107981 */ /* 0x000ee4000c1e1900 */
[----:B---3--:R-:W2:Y:S02]  /*0920*/  I2F.F64 R20, R16 ;  /* 0x0000001000147312 */ /* 0x008ea40000201c00 */
[----:B--2---:R-:W-:Y:S01]  /*0930*/  DFMA R20, R14, R20, R18 ;  /* 0x000000140e14722b */ /* 0x004fe20000000012 */
[----:B------:R-:W-:-:S04]  /*0940*/  IMAD R15, R17, UR9, R25 ;  /* 0x00000009110f7c24 */ /* 0x000fc8000f8e0219 */
[----:B------:R-:W-:Y:S02]  /*0950*/  IMAD.WIDE.U32 R28, R15, 0x4, R10 ;  /* 0x000000040f1c7825 */ /* 0x000fe400078e000a */
[----:B------:R-:W2:Y:S04]  /*0960*/  LDG.E.64 R14, desc[UR10][R12.64+0x30] ;  /* 0x0000300a0c0e7981 */ /* 0x000ea8000c1e1b00 */
[----:B------:R-:W3:Y:S02]  /*0970*/  LDG.E R28, desc[UR10][R28.64] ;  /* 0x0000000a1c1c7981 */ /* 0x000ee4000c1e1900 */
[----:B---3--:R-:W2:Y:S02]  /*0980*/  I2F.F64 R18, R28 ;  /* 0x0000001c00127312 */ /* 0x008ea40000201c00 */
[----:B--2---:R-:W-:Y:S01]  /*0990*/  DFMA R18, R14, R18, R20 ;  /* 0x000000120e12722b */ /* 0x004fe20000000014 */
[----:B------:R-:W-:-:S04]  /*09a0*/  IMAD R15, R17, UR9, R22 ;  /* 0x00000009110f7c24 */ /* 0x000fc8000f8e0216 */
[----:B------:R-:W-:-:S05]  /*09b0*/  IMAD.WIDE.U32 R14, R15, 0x4, R10 ;  /* 0x000000040f0e7825 */ /* 0x000fca00078e000a */
[----:B------:R-:W2:Y:S04]  /*09c0*/  LDG.E R20, desc[UR10][R14.64] ;  /* 0x0000000a0e147981 */ /* 0x000ea8000c1e1900 */
[----:B------:R-:W3:Y:S01]  /*09d0*/  LDG.E.64 R14, desc[UR10][R12.64+0x38] ;  /* 0x0000380a0c0e7981 */ /* 0x000ee2000c1e1b00 */
[----:B------:R-:W-:-:S04]  /*09e0*/  IMAD R29, R17, UR9, R24 ;  /* 0x00000009111d7c24 */ /* 0x000fc8000f8e0218 */
[----:B------:R-:W-:-:S06]  /*09f0*/  IMAD.WIDE.U32 R28, R29, 0x4, R10 ;  /* 0x000000041d1c7825 */ /* 0x000fcc00078e000a */
[----:B------:R-:W4:Y:S01]  /*0a00*/  LDG.E R28, desc[UR10][R28.64] ;  /* 0x0000000a1c1c7981 */ /* 0x000f22000c1e1900 */
[----:B--2---:R-:W3:Y:S02]  /*0a10*/  I2F.F64 R20, R20 ;  /* 0x0000001400147312 */ /* 0x004ee40000201c00 */
[----:B---3--:R-:W-:Y:S01]  /*0a20*/  DFMA R20, R14, R20, R18 ;  /* 0x000000140e14722b */ /* 0x008fe20000000012 */
[----:B------:R-:W-:Y:S02]  /*0a30*/  IMAD R19, R17, UR9, R23 ;  /* 0x0000000911137c24 */ /* 0x000fe4000f8e0217 */
[----:B------:R-:W2:Y:S02]  /*0a40*/  LDG.E.64 R16, desc[UR10][R12.64+0x48] ;  /* 0x0000480a0c107981 */ /* 0x000ea4000c1e1b00 */
[----:B------:R-:W-:-:S05]  /*0a50*/  IMAD.WIDE.U32 R18, R19, 0x4, R10 ;  /* 0x0000000413127825 */ /* 0x000fca00078e000a */
[----:B------:R-:W3:Y:S04]  /*0a60*/  LDG.E R14, desc[UR10][R18.64] ;  /* 0x0000000a120e7981 */ /* 0x000ee8000c1e1900 */
[----:B------:R-:W5:Y:S01]  /*0a70*/  LDG.E.64 R18, desc[UR10][R12.64+0x40] ;  /* 0x0000400a0c127981 */ /* 0x000f62000c1e1b00 */
[----:B----4-:R-:W-:Y:S08]  /*0a80*/  I2F.F64 R28, R28 ;  /* 0x0000001c001c7312 */ /* 0x010ff00000201c00 */
[----:B---3--:R-:W5:Y:S02]  /*0a90*/  I2F.F64 R14, R14 ;  /* 0x0000000e000e7312 */ /* 0x008f640000201c00 */
[----:B-----5:R-:W-:Y:S01]  /*0aa0*/  DFMA R14, R18, R14, R20 ;  /* 0x0000000e120e722b */ /* 0x020fe20000000014 */
[----:B------:R-:W-:-:S05]  /*0ab0*/  IMAD.HI.U32 R20, R8, UR5, RZ ;  /* 0x0000000508147c27 */ /* 0x000fca000f8e00ff */
[----:B------:R-:W-:-:S05]  /*0ac0*/  IADD3 R21, PT, PT, -R20, RZ, RZ ;  /* 0x000000ff14157210 */ /* 0x000fca0007ffe1ff */
[----:B------:R-:W-:-:S05]  /*0ad0*/  IMAD R20, R21, UR9, R8 ;  /* 0x0000000915147c24 */ /* 0x000fca000f8e0208 */
[----:B------:R-:W-:-:S13]  /*0ae0*/  ISETP.GE.U32.AND P2, PT, R20, UR9, PT ;  /* 0x0000000914007c0c */ /* 0x000fda000bf46070 */
[----:B------:R-:W-:-:S05]  /*0af0*/  @P2 VIADD R20, R20, -UR9 ;  /* 0x8000000914142c36 */ /* 0x000fca0008000000 */
[----:B------:R-:W-:Y:S01]  /*0b00*/  ISETP.GE.U32.AND P2, PT, R20, UR9, PT ;  /* 0x0000000914007c0c */ /* 0x000fe2000bf46070 */
[----:B--2---:R-:W-:-:S12]  /*0b10*/  DFMA R16, R16, R28, R14 ;  /* 0x0000001c1010722b */ /* 0x004fd8000000000e */
[----:B------:R-:W-:-:S04]  /*0b20*/  @P2 IADD3 R20, PT, PT, R20, -UR9, RZ ;  /* 0x8000000914142c10 */ /* 0x000fc8000fffe0ff */
[----:B------:R-:W-:-:S05]  /*0b30*/  SEL R19, R27, R20, !P1 ;  /* 0x000000141b137207 */ /* 0x000fca0004800000 */
        /* <DEDUP_REMOVED lines=9> */
[----:B------:R-:W2:Y:S05]  /*0bd0*/  LDG.E.64 R14, desc[UR10][R12.64+0x58] ;  /* 0x0000580a0c0e7981 */ /* 0x000eaa000c1e1b00 */
[----:B----4-:R-:W2:Y:S02]  /*0be0*/  I2F.F64 R16, R28 ;  /* 0x0000001c00107312 */ /* 0x010ea40000201c00 */
        /* <DEDUP_REMOVED lines=18> */
[----:B------:R-:W-:-:S07]  /*0d10*/  IADD3 R20, PT, PT, R8, -0x1, RZ ;  /* 0xffffffff08147810 */ /* 0x000fce0007ffe0ff */
[----:B--2---:R-:W-:Y:S01]  /*0d20*/  DFMA R18, R18, R28, R14 ;  /* 0x0000001c1212722b */ /* 0x004fe2000000000e */
        /* <DEDUP_REMOVED lines=20> */
[----:B------:R-:W-:Y:S01]  /*0e70*/  IMAD R15, R21, UR9, R22 ;  /* 0x00000009150f7c24 */ /* 0x000fe2000f8e0216 */
[----:B------:R-:W2:Y:S03]  /*0e80*/  LDG.E.64 R16, desc[UR10][R12.64+0x88] ;  /* 0x0000880a0c107981 */ /* 0x000ea6000c1e1b00 */
[----:B------:R-:W-:-:S06]  /*0e90*/  IMAD.WIDE.U32 R14, R15, 0x4, R10 ;  /* 0x000000040f0e7825 */ /* 0x000fcc00078e000a */
[----:B------:R-:W3:Y:S01]  /*0ea0*/  LDG.E R14, desc[UR10][R14.64] ;  /* 0x0000000a0e0e7981 */ /* 0x000ee2000c1e1900 */
[----:B------:R-:W-:-:S04]  /*0eb0*/  IMAD R29, R21, UR9, R24 ;  /* 0x00000009151d7c24 */ /* 0x000fc8000f8e0218 */
[----:B------:R-:W-:-:S06]  /*0ec0*/  IMAD.WIDE.U32 R28, R29, 0x4, R10 ;  /* 0x000000041d1c7825 */ /* 0x000fcc00078e000a */
[----:B------:R-:W4:Y:S01]  /*0ed0*/  LDG.E R28, desc[UR10][R28.64] ;  /* 0x0000000a1c1c7981 */ /* 0x000f22000c1e1900 */
[----:B---3--:R-:W2:Y:S02]  /*0ee0*/  I2F.F64 R14, R14 ;  /* 0x0000000e000e7312 */ /* 0x008ea40000201c00 */
[----:B--2---:R-:W-:Y:S01]  /*0ef0*/  DFMA R14, R16, R14, R18 ;  /* 0x0000000e100e722b */ /* 0x004fe20000000012 */
[----:B------:R-:W-:Y:S01]  /*0f00*/  IMAD R17, R21, UR9, R23 ;  /* 0x0000000915117c24 */ /* 0x000fe2000f8e0217 */
[----:B------:R-:W2:Y:S03]  /*0f10*/  LDG.E.64 R18, desc[UR10][R12.64+0x98] ;  /* 0x0000980a0c127981 */ /* 0x000ea6000c1e1b00 */
[----:B------:R-:W-:-:S05]  /*0f20*/  IMAD.WIDE.U32 R16, R17, 0x4, R10 ;  /* 0x0000000411107825 */ /* 0x000fca00078e000a */
[----:B------:R-:W3:Y:S04]  /*0f30*/  LDG.E R20, desc[UR10][R16.64] ;  /* 0x0000000a10147981 */ /* 0x000ee8000c1e1900 */
[----:B------:R-:W5:Y:S01]  /*0f40*/  LDG.E.64 R16, desc[UR10][R12.64+0x90] ;  /* 0x0000900a0c107981 */ /* 0x000f62000c1e1b00 */
[----:B----4-:R-:W-:Y:S08]  /*0f50*/  I2F.F64 R28, R28 ;  /* 0x0000001c001c7312 */ /* 0x010ff00000201c00 */
[----:B---3--:R-:W5:Y:S02]  /*0f60*/  I2F.F64 R20, R20 ;  /* 0x0000001400147312 */ /* 0x008f640000201c00 */
[----:B-----5:R-:W-:Y:S01]  /*0f70*/  DFMA R14, R16, R20, R14 ;  /* 0x00000014100e722b */ /* 0x020fe2000000000e */
[----:B------:R-:W-:-:S05]  /*0f80*/  IADD3 R21, PT, PT, R8, -0x2, RZ ;  /* 0xfffffffe08157810 */ /* 0x000fca0007ffe0ff */
[----:B------:R-:W-:-:S04]  /*0f90*/  IMAD.HI.U32 R16, R21, UR5, RZ ;  /* 0x0000000515107c27 */ /* 0x000fc8000f8e00ff */
[----:B------:R-:W-:-:S04]  /*0fa0*/  IMAD.MOV R16, RZ, RZ, -R16 ;  /* 0x000000ffff107224 */ /* 0x000fc800078e0a10 */
[----:B------:R-:W-:-:S05]  /*0fb0*/  IMAD R16, R16, UR9, R21 ;  /* 0x0000000910107c24 */ /* 0x000fca000f8e0215 */
[----:B------:R-:W-:-:S13]  /*0fc0*/  ISETP.GE.U32.AND P2, PT, R16, UR9, PT ;  /* 0x0000000910007c0c */ /* 0x000fda000bf46070 */
[----:B------:R-:W-:-:S04]  /*0fd0*/  @P2 IADD3 R16, PT, PT, R16, -UR9, RZ ;  /* 0x8000000910102c10 */ /* 0x000fc8000fffe0ff */
[----:B------:R-:W-:Y:S01]  /*0fe0*/  ISETP.GE.U32.AND P2, PT, R16, UR9, PT ;  /* 0x0000000910007c0c */ /* 0x000fe2000bf46070 */
[----:B--2---:R-:W-:-:S12]  /*0ff0*/  DFMA R14, R18, R28, R14 ;  /* 0x0000001c120e722b */ /* 0x004fd8000000000e */
[----:B------:R-:W-:-:S04]  /*1000*/  @P2 IADD3 R16, PT, PT, R16, -UR9, RZ ;  /* 0x8000000910102c10 */ /* 0x000fc8000fffe0ff */
[----:B------:R-:W-:Y:S02]  /*1010*/  SEL R27, R27, R16, !P1 ;  /* 0x000000101b1b7207 */ /* 0x000fe40004800000 */
[----:B------:R-:W2:Y:S03]  /*1020*/  LDG.E.64 R16, desc[UR10][R12.64+0xa0] ;  /* 0x0000a00a0c107981 */ /* 0x000ea6000c1e1b00 */
[----:B------:R-:W-:-:S04]  /*1030*/  IMAD R19, R27, UR9, R26 ;  /* 0x000000091b137c24 */ /* 0x000fc8000f8e021a */
[----:B------:R-:W-:-:S05]  /*1040*/  IMAD.WIDE.U32 R18, R19, 0x4, R10 ;  /* 0x0000000413127825 */ /* 0x000fca00078e000a */
[----:B------:R-:W3:Y:S01]  /*1050*/  LDG.E R21, desc[UR10][R18.64] ;  /* 0x0000000a12157981 */ /* 0x000ee2000c1e1900 */
[----:B------:R-:W-:-:S04]  /*1060*/  IMAD R29, R27, UR9, R25 ;  /* 0x000000091b1d7c24 */ /* 0x000fc8000f8e0219 */
[----:B------:R-:W-:-:S05]  /*1070*/  IMAD.WIDE.U32 R28, R29, 0x4, R10 ;  /* 0x000000041d1c7825 */ /* 0x000fca00078e000a */
[----:B------:R-:W4:Y:S04]  /*1080*/  LDG.E R25, desc[UR10][R28.64] ;  /* 0x0000000a1c197981 */ /* 0x000f28000c1e1900 */
[----:B------:R-:W5:Y:S01]  /*1090*/  LDG.E.64 R18, desc[UR10][R12.64+0xa8] ;  /* 0x0000a80a0c127981 */ /* 0x000f62000c1e1b00 */
[----:B------:R-:W-:-:S03]  /*10a0*/  IMAD R23, R27, UR9, R23 ;  /* 0x000000091b177c24 */ /* 0x000fc6000f8e0217 */
[----:B------:R-:W5:Y:S01]  /*10b0*/  LDG.E.64 R28, desc[UR10][R12.64+0xb0] ;  /* 0x0000b00a0c1c7981 */ /* 0x000f62000c1e1b00 */
[----:B---3--:R-:W2:Y:S02]  /*10c0*/  I2F.F64 R20, R21 ;  /* 0x0000001500147312 */ /* 0x008ea40000201c00 */
[----:B--2---:R-:W-:Y:S01]  /*10d0*/  DFMA R14, R16, R20, R14 ;  /* 0x00000014100e722b */ /* 0x004fe2000000000e */
[----:B------:R-:W-:-:S04]  /*10e0*/  IMAD R17, R27, UR9, R22 ;  /* 0x000000091b117c24 */ /* 0x000fc8000f8e0216 */
[----:B------:R-:W-:-:S04]  /*10f0*/  IMAD.WIDE.U32 R16, R17, 0x4, R10 ;  /* 0x0000000411107825 */ /* 0x000fc800078e000a */
[----:B------:R-:W-:Y:S02]  /*1100*/  IMAD.WIDE.U32 R20, R23, 0x4, R10 ;  /* 0x0000000417147825 */ /* 0x000fe400078e000a */
[----:B------:R-:W2:Y:S01]  /*1110*/  LDG.E R16, desc[UR10][R16.64] ;  /* 0x0000000a10107981 */ /* 0x000ea2000c1e1900 */
[----:B----4-:R-:W5:Y:S01]  /*1120*/  I2F.F64 R22, R25 ;  /* 0x0000001900167312 */ /* 0x010f620000201c00 */
[----:B------:R-:W-:Y:S02]  /*1130*/  IMAD R27, R27, UR9, R24 ;  /* 0x000000091b1b7c24 */ /* 0x000fe4000f8e0218 */
[----:B------:R-:W3:Y:S02]  /*1140*/  LDG.E R20, desc[UR10][R20.64] ;  /* 0x0000000a14147981 */ /* 0x000ee4000c1e1900 */
[----:B------:R-:W-:-:S06]  /*1150*/  IMAD.WIDE.U32 R26, R27, 0x4, R10 ;  /* 0x000000041b1a7825 */ /* 0x000fcc00078e000a */
[----:B------:R-:W4:Y:S01]  /*1160*/  LDG.E R26, desc[UR10][R26.64] ;  /* 0x0000000a1a1a7981 */ /* 0x000f22000c1e1900 */
[----:B-----5:R-:W-:-:S03]  /*1170*/  DFMA R18, R18, R22, R14 ;  /* 0x000000161212722b */ /* 0x020fc6000000000e */
[----:B------:R-:W5:Y:S04]  /*1180*/  LDG.E.64 R14, desc[UR10][R12.64+0xb8] ;  /* 0x0000b80a0c0e7981 */ /* 0x000f68000c1e1b00 */
[----:B------:R-:W5:Y:S01]  /*1190*/  LDG.E.64 R22, desc[UR10][R12.64+0xc0] ;  /* 0x0000c00a0c167981 */ /* 0x000f62000c1e1b00 */
[----:B------:R-:W-:Y:S01]  /*11a0*/  UMOV UR4, 0xeb1c432d ;  /* 0xeb1c432d00047882 */ /* 0x000fe20000000000 */
[----:B------:R-:W-:Y:S01]  /*11b0*/  UMOV UR5, 0x3f1a36e2 ;  /* 0x3f1a36e200057882 */ /* 0x000fe20000000000 */
[----:B--2---:R-:W0:Y:S08]  /*11c0*/  I2F.F64 R16, R16 ;  /* 0x0000001000107312 */ /* 0x004e300000201c00 */
[----:B---3--:R-:W5:Y:S01]  /*11d0*/  I2F.F64 R20, R20 ;  /* 0x0000001400147312 */ /* 0x008f620000201c00 */
[----:B0-----:R-:W-:-:S07]  /*11e0*/  DFMA R18, R28, R16, R18 ;  /* 0x000000101c12722b */ /* 0x001fce0000000012 */
[----:B----4-:R-:W0:Y:S01]  /*11f0*/  I2F.F64 R24, R26 ;  /* 0x0000001a00187312 */ /* 0x010e220000201c00 */
[----:B-----5:R-:W-:Y:S01]  /*1200*/  DFMA R18, R14, R20, R18 ;  /* 0x000000140e12722b */ /* 0x020fe20000000012 */
[----:B------:R-:W1:Y:S07]  /*1210*/  LDC.64 R14, c[0x0][0x388] ;  /* 0x0000e200ff0e7b82 */ /* 0x000e6e0000000a00 */
[----:B0-----:R-:W-:-:S08]  /*1220*/  DFMA R18, R22, R24, R18 ;  /* 0x000000181612722b */ /* 0x001fd00000000012 */
[----:B------:R-:W-:-:S14]  /*1230*/  DSETP.GEU.AND P1, PT, |R18|, UR4, PT ;  /* 0x0000000412007e2a */ /* 0x000fdc000bf2e200 */
[----:B------:R-:W-:Y:S05]  /*1240*/  @P1 BRA `(.L_x_2) ;  /* 0x0000000000141947 */ /* 0x000fea0003800000 */
[----:B------:R-:W-:-:S06]  /*1250*/  IMAD.WIDE.U32 R10, R9, 0x4, R10 ;  /* 0x00000004090a7825 */ /* 0x000fcc00078e000a */
[----:B------:R-:W2:Y:S01]  /*1260*/  LDG.E R11, desc[UR10][R10.64] ;  /* 0x0000000a0a0b7981 */ /* 0x000ea2000c1e1900 */
[----:B-1----:R-:W-:-:S05]  /*1270*/  IMAD.WIDE.U32 R14, R9, 0x4, R14 ;  /* 0x00000004090e7825 */ /* 0x002fca00078e000e */
[----:B--2---:R1:W-:Y:S01]  /*1280*/  STG.E desc[UR10][R14.64], R11 ;  /* 0x0000000b0e007986 */ /* 0x0043e2000c10190a */
[----:B------:R-:W-:Y:S05]  /*1290*/  BRA `(.L_x_1) ;  /* 0x0000000000187947 */ /* 0x000fea0003800000 */
.L_x_2:
[----:B------:R-:W-:Y:S01]  /*12a0*/  DSETP.GT.AND P1, PT, R18, RZ, PT ;  /* 0x000000ff1200722a */ /* 0x000fe20003f24000 */
[----:B-1----:R-:W-:-:S13]  /*12b0*/  IMAD.WIDE.U32 R14, R9, 0x4, R14 ;  /* 0x00000004090e7825 */ /* 0x002fda00078e000e */
[----:B------:R-:W-:Y:S02]  /*12c0*/  @P1 MOV R11, 0x1 ;  /* 0x00000001000b1802 */ /* 0x000fe40000000f00 */
[----:B------:R-:W-:-:S03]  /*12d0*/  @!P1 MOV R13, 0xffffffff ;  /* 0xffffffff000d9802 */ /* 0x000fc60000000f00 */
[----:B------:R0:W-:Y:S04]  /*12e0*/  @P1 STG.E desc[UR10][R14.64], R11 ;  /* 0x0000000b0e001986 */ /* 0x0001e8000c10190a */
[----:B------:R0:W-:Y:S02]  /*12f0*/  @!P1 STG.E desc[UR10][R14.64], R13 ;  /* 0x0000000d0e009986 */ /* 0x0001e4000c10190a */
.L_x_1:
[----:B------:R-:W-:Y:S05]  /*1300*/  BSYNC.RECONVERGENT B0 ;  /* 0x0000000000007941 */ /* 0x000fea0003800200 */
.L_x_0:
[----:B------:R-:W-:Y:S02]  /*1310*/  IADD3 R7, PT, PT, R7, 0x40, RZ ;  /* 0x0000004007077810 */ /* 0x000fe40007ffe0ff */
[----:B------:R-:W-:Y:S02]  /*1320*/  IADD3 R9, PT, PT, R9, 0x40, RZ ;  /* 0x0000004009097810 */ /* 0x000fe40007ffe0ff */
[----:B------:R-:W-:Y:S01]  /*1330*/  IADD3 R6, PT, PT, R6, 0x40, RZ ;  /* 0x0000004006067810 */ /* 0x000fe20007ffe0ff */
[----:B------:R-:W-:Y:S06]  /*1340*/  BRA.U UP0, `(.L_x_3) ;  /* 0xffffffed00a87547 */ /* 0x000fec000b83ffff */
[----:B------:R-:W-:Y:S05]  /*1350*/  @P0 BRA `(.L_x_4) ;  /* 0xffffffec007c0947 */ /* 0x000fea000383ffff */
[----:B------:R-:W-:Y:S05]  /*1360*/  EXIT ;  /* 0x000000000000794d */ /* 0x000fea0003800000 */
.L_x_5:
[----:B------:R-:W-:-:S00]  /*1370*/  BRA `(.L_x_5) ;  /* 0xfffffffc00fc7947 */ /* 0x000fc0000383ffff */
[----:B------:R-:W-:-:S00]  /*1380*/  NOP ;  /* 0x0000000000007918 */ /* 0x000fc00000000000 */
[----:B------:R-:W-:-:S00]  /*1390*/  NOP ;  /* 0x0000000000007918 */ /* 0x000fc00000000000 */
[----:B------:R-:W-:-:S00]  /*13a0*/  NOP ;  /* 0x0000000000007918 */ /* 0x000fc00000000000 */
[----:B------:R-:W-:-:S00]  /*13b0*/  NOP ;  /* 0x0000000000007918 */ /* 0x000fc00000000000 */
[----:B------:R-:W-:-:S00]  /*13c0*/  NOP ;  /* 0x0000000000007918 */ /* 0x000fc00000000000 */
[----:B------:R-:W-:-:S00]  /*13d0*/  NOP ;  /* 0x0000000000007918 */ /* 0x000fc00000000000 */
[----:B------:R-:W-:-:S00]  /*13e0*/  NOP ;  /* 0x0000000000007918 */ /* 0x000fc00000000000 */
[----:B------:R-:W-:-:S00]  /*13f0*/  NOP ;  /* 0x0000000000007918 */ /* 0x000fc00000000000 */
.L_x_6:


//--------------------- .nv.shared.reserved.0     --------------------------
	.section	.nv.shared.reserved.0,"aw",@nobits
	.weak		__nv_reservedSMEM_offset_0_alias
	.size		__nv_reservedSMEM_offset_0_alias, 0, 64
	.other		__nv_reservedSMEM_offset_0_alias,@"STO_CUDA_RESERVED_SHARED STV_DEFAULT"
__nv_reservedSMEM_offset_0_alias:
	.zero		0
	.zero		64


//--------------------- .nv.constant0._Z12ising_kernelPiS_Pdi --------------------------
	.section	.nv.constant0._Z12ising_kernelPiS_Pdi,"a",@progbits
	.sectionflags	@""
	.align	4
.nv.constant0._Z12ising_kernelPiS_Pdi:
	.zero		924


//--------------------- SYMBOLS --------------------------

	.type		.nv.reservedSmem.offset0,@object
	.size		.nv.reservedSmem.offset0,0x4
